//
// Generated by NVIDIA NVVM Compiler
//
// Compiler Build ID: CL-36424714
// Cuda compilation tools, release 13.0, V13.0.88
// Based on NVVM 20.0.0
//

.version 9.0
.target sm_100
.address_size 64

	// .globl	assemble_graph

.visible .entry assemble_graph(
	.param .u64 .ptr .align 1 assemble_graph_param_0,
	.param .u64 .ptr .align 1 assemble_graph_param_1,
	.param .u64 .ptr .align 1 assemble_graph_param_2,
	.param .u64 .ptr .align 1 assemble_graph_param_3,
	.param .u64 .ptr .align 1 assemble_graph_param_4,
	.param .u64 .ptr .align 1 assemble_graph_param_5,
	.param .u64 .ptr .align 1 assemble_graph_param_6,
	.param .u64 .ptr .align 1 assemble_graph_param_7,
	.param .u64 .ptr .align 1 assemble_graph_param_8,
	.param .u32 assemble_graph_param_9
)
{
	.reg .pred 	%p<7>;
	.reg .b16 	%rs<6>;
	.reg .b32 	%r<12>;
	.reg .b64 	%rd<40>;

	ld.param.u64 	%rd4, [assemble_graph_param_0];
	ld.param.u64 	%rd10, [assemble_graph_param_1];
	ld.param.u64 	%rd5, [assemble_graph_param_2];
	ld.param.u64 	%rd6, [assemble_graph_param_3];
	ld.param.u64 	%rd7, [assemble_graph_param_4];
	ld.param.u64 	%rd8, [assemble_graph_param_5];
	ld.param.u64 	%rd11, [assemble_graph_param_6];
	ld.param.u64 	%rd12, [assemble_graph_param_7];
	ld.param.u64 	%rd9, [assemble_graph_param_8];
	ld.param.u32 	%r4, [assemble_graph_param_9];
	cvta.to.global.u64 	%rd1, %rd12;
	cvta.to.global.u64 	%rd2, %rd11;
	cvta.to.global.u64 	%rd3, %rd10;
	mov.u32 	%r5, %ctaid.x;
	mov.u32 	%r6, %ntid.x;
	mov.u32 	%r7, %tid.x;
	mad.lo.s32 	%r1, %r5, %r6, %r7;
	setp.ge.s32 	%p1, %r1, %r4;
	@%p1 bra 	$L__BB0_6;
	cvta.to.global.u64 	%rd13, %rd4;
	cvt.s64.s32 	%rd14, %r1;
	add.s64 	%rd15, %rd13, %rd14;
	ld.global.nc.u8 	%rs2, [%rd15];
	cvt.u16.u8 	%rs1, %rs2;
	setp.eq.s16 	%p2, %rs1, 1;
	@%p2 bra 	$L__BB0_4;
	setp.ne.s16 	%p3, %rs1, 0;
	@%p3 bra 	$L__BB0_6;
	mul.wide.s32 	%rd29, %r1, 4;
	add.s64 	%rd30, %rd3, %rd29;
	ld.global.nc.u32 	%r10, [%rd30];
	cvta.to.global.u64 	%rd31, %rd6;
	mul.wide.s32 	%rd32, %r1, 2;
	add.s64 	%rd33, %rd31, %rd32;
	ld.global.nc.u16 	%rs3, [%rd33];
	setp.eq.s16 	%p5, %rs3, 0;
	setp.eq.s16 	%p6, %rs3, 1;
	selp.b16 	%rs4, 1, 2, %p6;
	selp.b16 	%rs5, 0, %rs4, %p5;
	cvt.u64.u32 	%rd34, %r10;
	cvta.to.global.u64 	%rd35, %rd8;
	add.s64 	%rd36, %rd35, %rd34;
	st.global.u8 	[%rd36], %rs5;
	mul.wide.u32 	%rd37, %r10, 4;
	add.s64 	%rd38, %rd2, %rd37;
	mov.b32 	%r11, -1;
	st.global.u32 	[%rd38], %r11;
	add.s64 	%rd39, %rd1, %rd37;
	st.global.u32 	[%rd39], %r11;
	bra.uni 	$L__BB0_6;
$L__BB0_4:
	mul.wide.s32 	%rd16, %r1, 4;
	add.s64 	%rd17, %rd3, %rd16;
	ld.global.nc.u32 	%r8, [%rd17];
	cvta.to.global.u64 	%rd18, %rd5;
	add.s64 	%rd19, %rd18, %rd16;
	ld.global.nc.u32 	%r2, [%rd19];
	mul.wide.u32 	%rd20, %r8, 4;
	add.s64 	%rd21, %rd2, %rd20;
	atom.global.exch.b32 	%r9, [%rd21], %r2;
	mul.wide.u32 	%rd22, %r2, 4;
	add.s64 	%rd23, %rd1, %rd22;
	st.global.u32 	[%rd23], %r9;
	cvta.to.global.u64 	%rd24, %rd7;
	add.s64 	%rd25, %rd24, %rd16;
	ld.global.nc.u32 	%r3, [%rd25];
	setp.eq.s32 	%p4, %r3, -1;
	@%p4 bra 	$L__BB0_6;
	cvta.to.global.u64 	%rd26, %rd9;
	add.s64 	%rd28, %rd26, %rd22;
	st.global.u32 	[%rd28], %r3;
$L__BB0_6:
	ret;

}


// ===== COMPILED SASS (sm_100) =====

	.target	sm_100

	.elftype	@"ET_EXEC"


//--------------------- .note.nv.tkinfo           --------------------------
	.section	.note.nv.tkinfo,"",@"SHT_NOTE"
	.sectionflags	@"SHF_NOTE_NV_TKINFO"
	.tkinfo
        /*0018*/ 	.word	0x00000002
        /*0030*/ 	.string	""
        /*0030*/ 	.string	"ptxas"
        /*0030*/ 	.string	"Cuda compilation tools, release 13.0, V13.0.88"
        /*0030*/ 	.string	"Build cuda_13.0.r13.0/compiler.36424714_0"
        /*0030*/ 	.string	"-arch sm_100 -m 64 "



//--------------------- .note.nv.cuinfo           --------------------------
	.section	.note.nv.cuinfo,"",@"SHT_NOTE"
	.sectionflags	@"SHF_NOTE_NV_CUINFO"
        /*0018*/ 	.short	0x0002
        /*001a*/ 	.short	0x0064
        /*001c*/ 	.short	0x0082
	.zero		2


//--------------------- .nv.info                  --------------------------
	.section	.nv.info,"",@"SHT_CUDA_INFO"
	.align	4


	//----- nvinfo : EIATTR_REGCOUNT
	.align		4
        /*0000*/ 	.byte	0x04, 0x2f
        /*0002*/ 	.short	(.L_1 - .L_0)
	.align		4
.L_0:
        /*0004*/ 	.word	index@(assemble_graph)
        /*0008*/ 	.word	0x00000014


	//----- nvinfo : EIATTR_FRAME_SIZE
	.align		4
.L_1:
        /*000c*/ 	.byte	0x04, 0x11
        /*000e*/ 	.short	(.L_3 - .L_2)
	.align		4
.L_2:
        /*0010*/ 	.word	index@(assemble_graph)
        /*0014*/ 	.word	0x00000000


	//----- nvinfo : EIATTR_MIN_STACK_SIZE
	.align		4
.L_3:
        /*0018*/ 	.byte	0x04, 0x12
        /*001a*/ 	.short	(.L_5 - .L_4)
	.align		4
.L_4:
        /*001c*/ 	.word	index@(assemble_graph)
        /*0020*/ 	.word	0x00000000
.L_5:


//--------------------- .nv.compat                --------------------------
	.section	.nv.compat,"",@"SHT_CUDA_COMPAT_INFO"
	.align	4
        /*0000*/ 	.byte	0x02, 0x09, 0x00, 0x00, 0x02, 0x02, 0x01, 0x00, 0x02, 0x05, 0x05, 0x00, 0x03, 0x07, 0x01, 0x01
        /*0010*/ 	.byte	0x02, 0x03, 0x00, 0x00, 0x02, 0x06, 0x01, 0x00, 0x04, 0x0b, 0x08, 0x00, 0x09, 0x00, 0x00, 0x00
        /*0020*/ 	.byte	0x00, 0x00, 0x00, 0x00


//--------------------- .nv.info.assemble_graph   --------------------------
	.section	.nv.info.assemble_graph,"",@"SHT_CUDA_INFO"
	.sectionflags	@""
	.align	4


	//----- nvinfo : EIATTR_CUDA_API_VERSION
	.align		4
        /*0000*/ 	.byte	0x04, 0x37
        /*0002*/ 	.short	(.L_7 - .L_6)
.L_6:
        /*0004*/ 	.word	0x00000082


	//----- nvinfo : EIATTR_KPARAM_INFO
	.align		4
.L_7:
        /*0008*/ 	.byte	0x04, 0x17
        /*000a*/ 	.short	(.L_9 - .L_8)
.L_8:
        /*000c*/ 	.word	0x00000000
        /*0010*/ 	.short	0x0009
        /*0012*/ 	.short	0x0048
        /*0014*/ 	.byte	0x00, 0xf0, 0x11, 0x00


	//----- nvinfo : EIATTR_KPARAM_INFO
	.align		4
.L_9:
        /*0018*/ 	.byte	0x04, 0x17
        /*001a*/ 	.short	(.L_11 - .L_10)
.L_10:
        /*001c*/ 	.word	0x00000000
        /*0020*/ 	.short	0x0008
        /*0022*/ 	.short	0x0040
        /*0024*/ 	.byte	0x00, 0xf5, 0x21, 0x00


	//----- nvinfo : EIATTR_KPARAM_INFO
	.align		4
.L_11:
        /*0028*/ 	.byte	0x04, 0x17
        /*002a*/ 	.short	(.L_13 - .L_12)
.L_12:
        /*002c*/ 	.word	0x00000000
        /*0030*/ 	.short	0x0007
        /*0032*/ 	.short	0x0038
        /*0034*/ 	.byte	0x00, 0xf5, 0x21, 0x00


	//----- nvinfo : EIATTR_KPARAM_INFO
	.align		4
.L_13:
        /*0038*/ 	.byte	0x04, 0x17
        /*003a*/ 	.short	(.L_15 - .L_14)
.L_14:
        /*003c*/ 	.word	0x00000000
        /*0040*/ 	.short	0x0006
        /*0042*/ 	.short	0x0030
        /*0044*/ 	.byte	0x00, 0xf5, 0x21, 0x00


	//----- nvinfo : EIATTR_KPARAM_INFO
	.align		4
.L_15:
        /*0048*/ 	.byte	0x04, 0x17
        /*004a*/ 	.short	(.L_17 - .L_16)
.L_16:
        /*004c*/ 	.word	0x00000000
        /*0050*/ 	.short	0x0005
        /*0052*/ 	.short	0x0028
        /*0054*/ 	.byte	0x00, 0xf5, 0x21, 0x00


	//----- nvinfo : EIATTR_KPARAM_INFO
	.align		4
.L_17:
        /*0058*/ 	.byte	0x04, 0x17
        /*005a*/ 	.short	(.L_19 - .L_18)
.L_18:
        /*005c*/ 	.word	0x00000000
        /*0060*/ 	.short	0x0004
        /*0062*/ 	.short	0x0020
        /*0064*/ 	.byte	0x00, 0xf5, 0x21, 0x00


	//----- nvinfo : EIATTR_KPARAM_INFO
	.align		4
.L_19:
        /*0068*/ 	.byte	0x04, 0x17
        /*006a*/ 	.short	(.L_21 - .L_20)
.L_20:
        /*006c*/ 	.word	0x00000000
        /*0070*/ 	.short	0x0003
        /*0072*/ 	.short	0x0018
        /*0074*/ 	.byte	0x00, 0xf5, 0x21, 0x00


	//----- nvinfo : EIATTR_KPARAM_INFO
	.align		4
.L_21:
        /*0078*/ 	.byte	0x04, 0x17
        /*007a*/ 	.short	(.L_23 - .L_22)
.L_22:
        /*007c*/ 	.word	0x00000000
        /*0080*/ 	.short	0x0002
        /*0082*/ 	.short	0x0010
        /*0084*/ 	.byte	0x00, 0xf5, 0x21, 0x00


	//----- nvinfo : EIATTR_KPARAM_INFO
	.align		4
.L_23:
        /*0088*/ 	.byte	0x04, 0x17
        /*008a*/ 	.short	(.L_25 - .L_24)
.L_24:
        /*008c*/ 	.word	0x00000000
        /*0090*/ 	.short	0x0001
        /*0092*/ 	.short	0x0008
        /*0094*/ 	.byte	0x00, 0xf5, 0x21, 0x00


	//----- nvinfo : EIATTR_KPARAM_INFO
	.align		4
.L_25:
        /*0098*/ 	.byte	0x04, 0x17
        /*009a*/ 	.short	(.L_27 - .L_26)
.L_26:
        /*009c*/ 	.word	0x00000000
        /*00a0*/ 	.short	0x0000
        /*00a2*/ 	.short	0x0000
        /*00a4*/ 	.byte	0x00, 0xf5, 0x21, 0x00


	//----- nvinfo : EIATTR_SPARSE_MMA_MASK
	.align		4
.L_27:
        /*00a8*/ 	.byte	0x03, 0x50
        /*00aa*/ 	.short	0x0000


	//----- nvinfo : EIATTR_MAXREG_COUNT
	.align		4
        /*00ac*/ 	.byte	0x03, 0x1b
        /*00ae*/ 	.short	0x00ff


	//----- nvinfo : EIATTR_MERCURY_ISA_VERSION
	.align		4
        /*00b0*/ 	.byte	0x03, 0x5f
        /*00b2*/ 	.short	0x0101


	//----- nvinfo : EIATTR_VRC_CTA_INIT_COUNT
	.align		4
        /*00b4*/ 	.byte	0x02, 0x4a
	.zero		1
	.zero		1


	//----- nvinfo : EIATTR_EXIT_INSTR_OFFSETS
	.align		4
        /*00b8*/ 	.byte	0x04, 0x1c
        /*00ba*/ 	.short	(.L_29 - .L_28)


	//   ....[0]....
.L_28:
        /*00bc*/ 	.word	0x00000070


	//   ....[1]....
        /*00c0*/ 	.word	0x00000100


	//   ....[2]....
        /*00c4*/ 	.word	0x00000280


	//   ....[3]....
        /*00c8*/ 	.word	0x00000390


	//   ....[4]....
        /*00cc*/ 	.word	0x000003d0


	//----- nvinfo : EIATTR_CRS_STACK_SIZE
	.align		4
.L_29:
        /*00d0*/ 	.byte	0x04, 0x1e
        /*00d2*/ 	.short	(.L_31 - .L_30)
.L_30:
        /*00d4*/ 	.word	0x00000000


	//----- nvinfo : EIATTR_CBANK_PARAM_SIZE
	.align		4
.L_31:
        /*00d8*/ 	.byte	0x03, 0x19
        /*00da*/ 	.short	0x004c


	//----- nvinfo : EIATTR_PARAM_CBANK
	.align		4
        /*00dc*/ 	.byte	0x04, 0x0a
        /*00de*/ 	.short	(.L_33 - .L_32)
	.align		4
.L_32:
        /*00e0*/ 	.word	index@(.nv.constant0.assemble_graph)
        /*00e4*/ 	.short	0x0380
        /*00e6*/ 	.short	0x004c


	//----- nvinfo : EIATTR_SW_WAR
	.align		4
.L_33:
        /*00e8*/ 	.byte	0x04, 0x36
        /*00ea*/ 	.short	(.L_35 - .L_34)
.L_34:
        /*00ec*/ 	.word	0x00000008
.L_35:


//--------------------- .nv.callgraph             --------------------------
	.section	.nv.callgraph,"",@"SHT_CUDA_CALLGRAPH"
	.align	4
	.sectionentsize	8
	.align		4
        /*0000*/ 	.word	0x00000000
	.align		4
        /*0004*/ 	.word	0xffffffff
	.align		4
        /*0008*/ 	.word	0x00000000
	.align		4
        /*000c*/ 	.word	0xfffffffe
	.align		4
        /*0010*/ 	.word	0x00000000
	.align		4
        /*0014*/ 	.word	0xfffffffd
	.align		4
        /*0018*/ 	.word	0x00000000
	.align		4
        /*001c*/ 	.word	0xfffffffc


//--------------------- .text.assemble_graph      --------------------------
	.section	.text.assemble_graph,"ax",@progbits
	.align	128
        .global         assemble_graph
        .type           assemble_graph,@function
        .size           assemble_graph,(.L_x_2 - assemble_graph)
        .other          assemble_graph,@"STO_CUDA_ENTRY STV_DEFAULT"
assemble_graph:
.text.assemble_graph:
[----:B------:R-:W-:Y:S01]  /*0000*/  LDC R1, c[0x0][0x37c] ;  /* 0x0000df00ff017b82 */ /* 0x000fe20000000800 */
[----:B------:R-:W0:Y:S07]  /*0010*/  S2R R0, SR_TID.X ;  /* 0x0000000000007919 */ /* 0x000e2e0000002100 */
[----:B------:R-:W0:Y:S01]  /*0020*/  S2UR UR4, SR_CTAID.X ;  /* 0x00000000000479c3 */ /* 0x000e220000002500 */
[----:B------:R-:W1:Y:S07]  /*0030*/  LDCU UR5, c[0x0][0x3c8] ;  /* 0x00007900ff0577ac */ /* 0x000e6e0008000800 */
[----:B------:R-:W0:Y:S02]  /*0040*/  LDC R11, c[0x0][0x360] ;  /* 0x0000d800ff0b7b82 */ /* 0x000e240000000800 */
[----:B0-----:R-:W-:-:S05]  /*0050*/  IMAD R11, R11, UR4, R0 ;  /* 0x000000040b0b7c24 */ /* 0x001fca000f8e0200 */
[----:B-1----:R-:W-:-:S13]  /*0060*/  ISETP.GE.AND P0, PT, R11, UR5, PT ;  /* 0x000000050b007c0c */ /* 0x002fda000bf06270 */
[----:B------:R-:W-:Y:S05]  /*0070*/  @P0 EXIT ;  /* 0x000000000000094d */ /* 0x000fea0003800000 */
[----:B------:R-:W0:Y:S01]  /*0080*/  LDCU.64 UR6, c[0x0][0x380] ;  /* 0x00007000ff0677ac */ /* 0x000e220008000a00 */
[----:B------:R-:W1:Y:S01]  /*0090*/  LDCU.64 UR4, c[0x0][0x358] ;  /* 0x00006b00ff0477ac */ /* 0x000e620008000a00 */
[----:B0-----:R-:W-:-:S04]  /*00a0*/  IADD3 R2, P0, PT, R11, UR6, RZ ;  /* 0x000000060b027c10 */ /* 0x001fc8000ff1e0ff */
[----:B------:R-:W-:-:S05]  /*00b0*/  LEA.HI.X.SX32 R3, R11, UR7, 0x1, P0 ;  /* 0x000000070b037c11 */ /* 0x000fca00080f0eff */
[----:B-1----:R-:W2:Y:S02]  /*00c0*/  LDG.E.U8.CONSTANT R2, desc[UR4][R2.64] ;  /* 0x0000000402027981 */ /* 0x002ea4000c1e9100 */
[----:B--2---:R-:W-:-:S13]  /*00d0*/  ISETP.NE.AND P0, PT, R2, 0x1, PT ;  /* 0x000000010200780c */ /* 0x004fda0003f05270 */
[----:B------:R-:W-:Y:S05]  /*00e0*/  @!P0 BRA `(.L_x_0) ;  /* 0x0000000000688947 */ /* 0x000fea0003800000 */
[----:B------:R-:W-:-:S13]  /*00f0*/  ISETP.NE.AND P0, PT, R2, RZ, PT ;  /* 0x000000ff0200720c */ /* 0x000fda0003f05270 */
[----:B------:R-:W-:Y:S05]  /*0100*/  @P0 EXIT ;  /* 0x000000000000094d */ /* 0x000fea0003800000 */
[----:B------:R-:W0:Y:S01]  /*0110*/  LDC.64 R4, c[0x0][0x398] ;  /* 0x0000e600ff047b82 */ /* 0x000e220000000a00 */
[----:B------:R-:W1:Y:S07]  /*0120*/  LDCU.64 UR6, c[0x0][0x3a8] ;  /* 0x00007500ff0677ac */ /* 0x000e6e0008000a00 */
[----:B------:R-:W2:Y:S08]  /*0130*/  LDC.64 R2, c[0x0][0x388] ;  /* 0x0000e200ff027b82 */ /* 0x000eb00000000a00 */
[----:B------:R-:W3:Y:S01]  /*0140*/  LDC.64 R8, c[0x0][0x3b0] ;  /* 0x0000ec00ff087b82 */ /* 0x000ee20000000a00 */
[----:B0-----:R-:W-:-:S06]  /*0150*/  IMAD.WIDE R4, R11, 0x2, R4 ;  /* 0x000000020b047825 */ /* 0x001fcc00078e0204 */
[----:B------:R-:W4:Y:S01]  /*0160*/  LDG.E.U16.CONSTANT R4, desc[UR4][R4.64] ;  /* 0x0000000404047981 */ /* 0x000f22000c1e9500 */
[----:B--2---:R-:W-:Y:S02]  /*0170*/  IMAD.WIDE R2, R11, 0x4, R2 ;  /* 0x000000040b027825 */ /* 0x004fe400078e0202 */
[----:B------:R-:W0:Y:S03]  /*0180*/  LDC.64 R10, c[0x0][0x3b8] ;  /* 0x0000ee00ff0a7b82 */ /* 0x000e260000000a00 */
[----:B------:R-:W1:Y:S01]  /*0190*/  LDG.E.CONSTANT R13, desc[UR4][R2.64] ;  /* 0x00000004020d7981 */ /* 0x000e62000c1e9900 */
[----:B------:R-:W-:Y:S01]  /*01a0*/  IMAD.MOV.U32 R17, RZ, RZ, -0x1 ;  /* 0xffffffffff117424 */ /* 0x000fe200078e00ff */
[C---:B----4-:R-:W-:Y:S02]  /*01b0*/  PRMT R0, R4.reuse, 0x9910, RZ ;  /* 0x0000991004007816 */ /* 0x050fe400000000ff */
[----:B------:R-:W-:-:S02]  /*01c0*/  ISETP.NE.AND P0, PT, R4, RZ, PT ;  /* 0x000000ff0400720c */ /* 0x000fc40003f05270 */
[----:B------:R-:W-:Y:S01]  /*01d0*/  ISETP.NE.AND P1, PT, R0, 0x1, PT ;  /* 0x000000010000780c */ /* 0x000fe20003f25270 */
[----:B------:R-:W-:Y:S01]  /*01e0*/  IMAD.MOV.U32 R0, RZ, RZ, 0x1 ;  /* 0x00000001ff007424 */ /* 0x000fe200078e00ff */
[C---:B-1----:R-:W-:Y:S01]  /*01f0*/  IADD3 R6, P2, PT, R13.reuse, UR6, RZ ;  /* 0x000000060d067c10 */ /* 0x042fe2000ff5e0ff */
[----:B---3--:R-:W-:-:S03]  /*0200*/  IMAD.WIDE.U32 R2, R13, 0x4, R8 ;  /* 0x000000040d027825 */ /* 0x008fc600078e0008 */
[----:B------:R-:W-:Y:S02]  /*0210*/  SEL R0, R0, 0x2, !P1 ;  /* 0x0000000200007807 */ /* 0x000fe40004800000 */
[----:B------:R-:W-:Y:S01]  /*0220*/  IADD3.X R7, PT, PT, RZ, UR7, RZ, P2, !PT ;  /* 0x00000007ff077c10 */ /* 0x000fe200097fe4ff */
[----:B0-----:R-:W-:Y:S01]  /*0230*/  IMAD.WIDE.U32 R4, R13, 0x4, R10 ;  /* 0x000000040d047825 */ /* 0x001fe200078e000a */
[----:B------:R-:W-:-:S05]  /*0240*/  SEL R15, R0, RZ, P0 ;  /* 0x000000ff000f7207 */ /* 0x000fca0000000000 */
[----:B------:R-:W-:Y:S04]  /*0250*/  STG.E.U8 desc[UR4][R6.64], R15 ;  /* 0x0000000f06007986 */ /* 0x000fe8000c101104 */
[----:B------:R-:W-:Y:S04]  /*0260*/  STG.E desc[UR4][R2.64], R17 ;  /* 0x0000001102007986 */ /* 0x000fe8000c101904 */
[----:B------:R-:W-:Y:S01]  /*0270*/  STG.E desc[UR4][R4.64], R17 ;  /* 0x0000001104007986 */ /* 0x000fe2000c101904 */
[----:B------:R-:W-:Y:S05]  /*0280*/  EXIT ;  /* 0x000000000000794d */ /* 0x000fea0003800000 */
.L_x_0:
[----:B------:R-:W0:Y:S08]  /*0290*/  LDC.64 R4, c[0x0][0x388] ;  /* 0x0000e200ff047b82 */ /* 0x000e300000000a00 */
[----:B------:R-:W1:Y:S08]  /*02a0*/  LDC.64 R2, c[0x0][0x390] ;  /* 0x0000e400ff027b82 */ /* 0x000e700000000a00 */
[----:B------:R-:W2:Y:S01]  /*02b0*/  LDC.64 R6, c[0x0][0x3a0] ;  /* 0x0000e800ff067b82 */ /* 0x000ea20000000a00 */
[----:B0-----:R-:W-:-:S07]  /*02c0*/  IMAD.WIDE R8, R11, 0x4, R4 ;  /* 0x000000040b087825 */ /* 0x001fce00078e0204 */
[----:B------:R-:W0:Y:S01]  /*02d0*/  LDC.64 R4, c[0x0][0x3b0] ;  /* 0x0000ec00ff047b82 */ /* 0x000e220000000a00 */
[----:B------:R-:W0:Y:S01]  /*02e0*/  LDG.E.CONSTANT R9, desc[UR4][R8.64] ;  /* 0x0000000408097981 */ /* 0x000e22000c1e9900 */
[----:B-1----:R-:W-:-:S05]  /*02f0*/  IMAD.WIDE R2, R11, 0x4, R2 ;  /* 0x000000040b027825 */ /* 0x002fca00078e0202 */
[----:B------:R-:W3:Y:S01]  /*0300*/  LDG.E.CONSTANT R13, desc[UR4][R2.64] ;  /* 0x00000004020d7981 */ /* 0x000ee2000c1e9900 */
[----:B--2---:R-:W-:-:S06]  /*0310*/  IMAD.WIDE R6, R11, 0x4, R6 ;  /* 0x000000040b067825 */ /* 0x004fcc00078e0206 */
[----:B------:R-:W2:Y:S01]  /*0320*/  LDG.E.CONSTANT R7, desc[UR4][R6.64] ;  /* 0x0000000406077981 */ /* 0x000ea2000c1e9900 */
[----:B0-----:R-:W-:Y:S02]  /*0330*/  IMAD.WIDE.U32 R10, R9, 0x4, R4 ;  /* 0x00000004090a7825 */ /* 0x001fe400078e0004 */
[----:B------:R-:W0:Y:S04]  /*0340*/  LDC.64 R4, c[0x0][0x3b8] ;  /* 0x0000ee00ff047b82 */ /* 0x000e280000000a00 */
[----:B---3--:R-:W3:Y:S01]  /*0350*/  ATOMG.E.EXCH.STRONG.GPU PT, R11, desc[UR4][R10.64], R13 ;  /* 0x8000000d0a0b79a8 */ /* 0x008ee2000c1ef104 */
[----:B--2---:R-:W-:Y:S01]  /*0360*/  ISETP.NE.AND P0, PT, R7, -0x1, PT ;  /* 0xffffffff0700780c */ /* 0x004fe20003f05270 */
[----:B0-----:R-:W-:-:S05]  /*0370*/  IMAD.WIDE.U32 R4, R13, 0x4, R4 ;  /* 0x000000040d047825 */ /* 0x001fca00078e0004 */
[----:B---3--:R0:W-:Y:S07]  /*0380*/  STG.E desc[UR4][R4.64], R11 ;  /* 0x0000000b04007986 */ /* 0x0081ee000c101904 */
[----:B------:R-:W-:Y:S05]  /*0390*/  @!P0 EXIT ;  /* 0x000000000000894d */ /* 0x000fea0003800000 */
[----:B------:R-:W1:Y:S02]  /*03a0*/  LDC.64 R2, c[0x0][0x3c0] ;  /* 0x0000f000ff027b82 */ /* 0x000e640000000a00 */
[----:B-1----:R-:W-:-:S05]  /*03b0*/  IMAD.WIDE.U32 R2, R13, 0x4, R2 ;  /* 0x000000040d027825 */ /* 0x002fca00078e0002 */
[----:B------:R-:W-:Y:S01]  /*03c0*/  STG.E desc[UR4][R2.64], R7 ;  /* 0x0000000702007986 */ /* 0x000fe2000c101904 */
[----:B------:R-:W-:Y:S05]  /*03d0*/  EXIT ;  /* 0x000000000000794d */ /* 0x000fea0003800000 */
.L_x_1:
[----:B------:R-:W-:-:S00]  /*03e0*/  BRA `(.L_x_1) ;  /* 0xfffffffc00fc7947 */ /* 0x000fc0000383ffff */
[----:B------:R-:W-:-:S00]  /*03f0*/  NOP ;  /* 0x0000000000007918 */ /* 0x000fc00000000000 */
        /* <DEDUP_REMOVED lines=8> */
.L_x_2:


//--------------------- .nv.shared.reserved.0     --------------------------
	.section	.nv.shared.reserved.0,"aw",@nobits
	.weak		__nv_reservedSMEM_offset_0_alias
	.size		__nv_reservedSMEM_offset_0_alias, 0, 64
	.other		__nv_reservedSMEM_offset_0_alias,@"STO_CUDA_RESERVED_SHARED STV_DEFAULT"
__nv_reservedSMEM_offset_0_alias:
	.zero		0
	.zero		64


//--------------------- .nv.constant0.assemble_graph --------------------------
	.section	.nv.constant0.assemble_graph,"a",@progbits
	.sectionflags	@""
	.align	4
.nv.constant0.assemble_graph:
	.zero		972


//--------------------- SYMBOLS --------------------------

	.type		.nv.reservedSmem.offset0,@object
	.size		.nv.reservedSmem.offset0,0x4
